//
// Generated by NVIDIA NVVM Compiler
//
// Compiler Build ID: CL-36424714
// Cuda compilation tools, release 13.0, V13.0.88
// Based on NVVM 20.0.0
//

.version 9.0
.target sm_100
.address_size 64

	// .globl	_Z20matrixMultiplySharedPfS_S_
// _ZZ20matrixMultiplySharedPfS_S_E7sharedM has been demoted
// _ZZ20matrixMultiplySharedPfS_S_E7sharedN has been demoted

.visible .entry _Z20matrixMultiplySharedPfS_S_(
	.param .u64 .ptr .align 1 _Z20matrixMultiplySharedPfS_S__param_0,
	.param .u64 .ptr .align 1 _Z20matrixMultiplySharedPfS_S__param_1,
	.param .u64 .ptr .align 1 _Z20matrixMultiplySharedPfS_S__param_2
)
{
	.reg .pred 	%p<10>;
	.reg .b32 	%r<33>;
	.reg .b32 	%f<65>;
	.reg .b64 	%rd<13>;
	// demoted variable
	.shared .align 4 .b8 _ZZ20matrixMultiplySharedPfS_S_E7sharedM[256];
	// demoted variable
	.shared .align 4 .b8 _ZZ20matrixMultiplySharedPfS_S_E7sharedN[256];
	ld.param.u64 	%rd5, [_Z20matrixMultiplySharedPfS_S__param_0];
	ld.param.u64 	%rd3, [_Z20matrixMultiplySharedPfS_S__param_1];
	ld.param.u64 	%rd4, [_Z20matrixMultiplySharedPfS_S__param_2];
	cvta.to.global.u64 	%rd6, %rd5;
	mov.u32 	%r10, %ctaid.x;
	mov.u32 	%r11, %ctaid.y;
	mov.u32 	%r1, %tid.x;
	mov.u32 	%r2, %tid.y;
	shl.b32 	%r12, %r11, 3;
	add.s32 	%r13, %r12, %r2;
	shl.b32 	%r14, %r10, 3;
	add.s32 	%r4, %r14, %r1;
	shl.b32 	%r5, %r13, 4;
	add.s32 	%r15, %r5, %r1;
	max.u32 	%r16, %r1, %r13;
	setp.gt.u32 	%p1, %r16, 15;
	mul.wide.u32 	%rd7, %r15, 4;
	add.s64 	%rd1, %rd6, %rd7;
	mov.f32 	%f61, 0f00000000;
	@%p1 bra 	$L__BB0_2;
	ld.global.f32 	%f61, [%rd1];
$L__BB0_2:
	shl.b32 	%r17, %r2, 5;
	mov.u32 	%r18, _ZZ20matrixMultiplySharedPfS_S_E7sharedM;
	add.s32 	%r6, %r18, %r17;
	shl.b32 	%r19, %r1, 2;
	add.s32 	%r7, %r6, %r19;
	st.shared.f32 	[%r7], %f61;
	max.u32 	%r21, %r2, %r4;
	setp.gt.u32 	%p2, %r21, 15;
	shl.b32 	%r22, %r4, 4;
	add.s32 	%r23, %r22, %r2;
	cvta.to.global.u64 	%rd8, %rd3;
	mul.wide.u32 	%rd9, %r23, 4;
	add.s64 	%rd2, %rd8, %rd9;
	mov.f32 	%f62, 0f00000000;
	@%p2 bra 	$L__BB0_4;
	ld.global.f32 	%f62, [%rd2];
$L__BB0_4:
	mov.u32 	%r25, _ZZ20matrixMultiplySharedPfS_S_E7sharedN;
	add.s32 	%r26, %r25, %r17;
	add.s32 	%r8, %r26, %r19;
	shl.b32 	%r28, %r1, 5;
	add.s32 	%r9, %r25, %r28;
	setp.gt.u32 	%p3, %r13, 15;
	st.shared.f32 	[%r8], %f62;
	bar.sync 	0;
	ld.shared.f32 	%f14, [%r6];
	ld.shared.f32 	%f15, [%r9];
	fma.rn.f32 	%f16, %f14, %f15, 0f00000000;
	ld.shared.f32 	%f17, [%r6+4];
	ld.shared.f32 	%f18, [%r9+4];
	fma.rn.f32 	%f19, %f17, %f18, %f16;
	ld.shared.f32 	%f20, [%r6+8];
	ld.shared.f32 	%f21, [%r9+8];
	fma.rn.f32 	%f22, %f20, %f21, %f19;
	ld.shared.f32 	%f23, [%r6+12];
	ld.shared.f32 	%f24, [%r9+12];
	fma.rn.f32 	%f25, %f23, %f24, %f22;
	ld.shared.f32 	%f26, [%r6+16];
	ld.shared.f32 	%f27, [%r9+16];
	fma.rn.f32 	%f28, %f26, %f27, %f25;
	ld.shared.f32 	%f29, [%r6+20];
	ld.shared.f32 	%f30, [%r9+20];
	fma.rn.f32 	%f31, %f29, %f30, %f28;
	ld.shared.f32 	%f32, [%r6+24];
	ld.shared.f32 	%f33, [%r9+24];
	fma.rn.f32 	%f34, %f32, %f33, %f31;
	ld.shared.f32 	%f35, [%r6+28];
	ld.shared.f32 	%f36, [%r9+28];
	fma.rn.f32 	%f5, %f35, %f36, %f34;
	bar.sync 	0;
	setp.gt.u32 	%p4, %r1, 7;
	mov.f32 	%f63, 0f00000000;
	or.pred  	%p5, %p4, %p3;
	@%p5 bra 	$L__BB0_6;
	ld.global.f32 	%f63, [%rd1+32];
$L__BB0_6:
	setp.gt.u32 	%p6, %r4, 15;
	st.shared.f32 	[%r7], %f63;
	setp.gt.u32 	%p7, %r2, 7;
	mov.f32 	%f64, 0f00000000;
	or.pred  	%p8, %p7, %p6;
	@%p8 bra 	$L__BB0_8;
	ld.global.f32 	%f64, [%rd2+32];
$L__BB0_8:
	st.shared.f32 	[%r8], %f64;
	bar.sync 	0;
	ld.shared.f32 	%f38, [%r6];
	ld.shared.f32 	%f39, [%r9];
	fma.rn.f32 	%f40, %f38, %f39, %f5;
	ld.shared.f32 	%f41, [%r6+4];
	ld.shared.f32 	%f42, [%r9+4];
	fma.rn.f32 	%f43, %f41, %f42, %f40;
	ld.shared.f32 	%f44, [%r6+8];
	ld.shared.f32 	%f45, [%r9+8];
	fma.rn.f32 	%f46, %f44, %f45, %f43;
	ld.shared.f32 	%f47, [%r6+12];
	ld.shared.f32 	%f48, [%r9+12];
	fma.rn.f32 	%f49, %f47, %f48, %f46;
	ld.shared.f32 	%f50, [%r6+16];
	ld.shared.f32 	%f51, [%r9+16];
	fma.rn.f32 	%f52, %f50, %f51, %f49;
	ld.shared.f32 	%f53, [%r6+20];
	ld.shared.f32 	%f54, [%r9+20];
	fma.rn.f32 	%f55, %f53, %f54, %f52;
	ld.shared.f32 	%f56, [%r6+24];
	ld.shared.f32 	%f57, [%r9+24];
	fma.rn.f32 	%f58, %f56, %f57, %f55;
	ld.shared.f32 	%f59, [%r6+28];
	ld.shared.f32 	%f60, [%r9+28];
	fma.rn.f32 	%f10, %f59, %f60, %f58;
	bar.sync 	0;
	max.u32 	%r31, %r13, %r4;
	setp.gt.u32 	%p9, %r31, 15;
	@%p9 bra 	$L__BB0_10;
	add.s32 	%r32, %r5, %r4;
	cvta.to.global.u64 	%rd10, %rd4;
	mul.wide.u32 	%rd11, %r32, 4;
	add.s64 	%rd12, %rd10, %rd11;
	st.global.f32 	[%rd12], %f10;
$L__BB0_10:
	ret;

}


// ===== COMPILED SASS (sm_100) =====

	.target	sm_100

	.elftype	@"ET_EXEC"


//--------------------- .note.nv.tkinfo           --------------------------
	.section	.note.nv.tkinfo,"",@"SHT_NOTE"
	.sectionflags	@"SHF_NOTE_NV_TKINFO"
	.tkinfo
        /*0018*/ 	.word	0x00000002
        /*0030*/ 	.string	""
        /*0030*/ 	.string	"ptxas"
        /*0030*/ 	.string	"Cuda compilation tools, release 13.0, V13.0.88"
        /*0030*/ 	.string	"Build cuda_13.0.r13.0/compiler.36424714_0"
        /*0030*/ 	.string	"-arch sm_100 -m 64 "



//--------------------- .note.nv.cuinfo           --------------------------
	.section	.note.nv.cuinfo,"",@"SHT_NOTE"
	.sectionflags	@"SHF_NOTE_NV_CUINFO"
        /*0018*/ 	.short	0x0002
        /*001a*/ 	.short	0x0064
        /*001c*/ 	.short	0x0082
	.zero		2


//--------------------- .nv.info                  --------------------------
	.section	.nv.info,"",@"SHT_CUDA_INFO"
	.align	4


	//----- nvinfo : EIATTR_REGCOUNT
	.align		4
        /*0000*/ 	.byte	0x04, 0x2f
        /*0002*/ 	.short	(.L_1 - .L_0)
	.align		4
.L_0:
        /*0004*/ 	.word	index@(_Z20matrixMultiplySharedPfS_S_)
        /*0008*/ 	.word	0x00000020


	//----- nvinfo : EIATTR_FRAME_SIZE
	.align		4
.L_1:
        /*000c*/ 	.byte	0x04, 0x11
        /*000e*/ 	.short	(.L_3 - .L_2)
	.align		4
.L_2:
        /*0010*/ 	.word	index@(_Z20matrixMultiplySharedPfS_S_)
        /*0014*/ 	.word	0x00000000


	//----- nvinfo : EIATTR_MIN_STACK_SIZE
	.align		4
.L_3:
        /*0018*/ 	.byte	0x04, 0x12
        /*001a*/ 	.short	(.L_5 - .L_4)
	.align		4
.L_4:
        /*001c*/ 	.word	index@(_Z20matrixMultiplySharedPfS_S_)
        /*0020*/ 	.word	0x00000000
.L_5:


//--------------------- .nv.compat                --------------------------
	.section	.nv.compat,"",@"SHT_CUDA_COMPAT_INFO"
	.align	4
        /*0000*/ 	.byte	0x02, 0x09, 0x00, 0x00, 0x02, 0x02, 0x01, 0x00, 0x02, 0x05, 0x05, 0x00, 0x03, 0x07, 0x01, 0x01
        /*0010*/ 	.byte	0x02, 0x03, 0x00, 0x00, 0x02, 0x06, 0x01, 0x00, 0x04, 0x0b, 0x08, 0x00, 0x09, 0x00, 0x00, 0x00
        /*0020*/ 	.byte	0x00, 0x00, 0x00, 0x00


//--------------------- .nv.info._Z20matrixMultiplySharedPfS_S_ --------------------------
	.section	.nv.info._Z20matrixMultiplySharedPfS_S_,"",@"SHT_CUDA_INFO"
	.sectionflags	@""
	.align	4


	//----- nvinfo : EIATTR_CUDA_API_VERSION
	.align		4
        /*0000*/ 	.byte	0x04, 0x37
        /*0002*/ 	.short	(.L_7 - .L_6)
.L_6:
        /*0004*/ 	.word	0x00000082


	//----- nvinfo : EIATTR_KPARAM_INFO
	.align		4
.L_7:
        /*0008*/ 	.byte	0x04, 0x17
        /*000a*/ 	.short	(.L_9 - .L_8)
.L_8:
        /*000c*/ 	.word	0x00000000
        /*0010*/ 	.short	0x0002
        /*0012*/ 	.short	0x0010
        /*0014*/ 	.byte	0x00, 0xf5, 0x21, 0x00


	//----- nvinfo : EIATTR_KPARAM_INFO
	.align		4
.L_9:
        /*0018*/ 	.byte	0x04, 0x17
        /*001a*/ 	.short	(.L_11 - .L_10)
.L_10:
        /*001c*/ 	.word	0x00000000
        /*0020*/ 	.short	0x0001
        /*0022*/ 	.short	0x0008
        /*0024*/ 	.byte	0x00, 0xf5, 0x21, 0x00


	//----- nvinfo : EIATTR_KPARAM_INFO
	.align		4
.L_11:
        /*0028*/ 	.byte	0x04, 0x17
        /*002a*/ 	.short	(.L_13 - .L_12)
.L_12:
        /*002c*/ 	.word	0x00000000
        /*0030*/ 	.short	0x0000
        /*0032*/ 	.short	0x0000
        /*0034*/ 	.byte	0x00, 0xf5, 0x21, 0x00


	//----- nvinfo : EIATTR_SPARSE_MMA_MASK
	.align		4
.L_13:
        /*0038*/ 	.byte	0x03, 0x50
        /*003a*/ 	.short	0x0000


	//----- nvinfo : EIATTR_MAXREG_COUNT
	.align		4
        /*003c*/ 	.byte	0x03, 0x1b
        /*003e*/ 	.short	0x00ff


	//----- nvinfo : EIATTR_NUM_BARRIERS
	.align		4
        /*0040*/ 	.byte	0x02, 0x4c
        /*0042*/ 	.byte	0x01
	.zero		1


	//----- nvinfo : EIATTR_MERCURY_ISA_VERSION
	.align		4
        /*0044*/ 	.byte	0x03, 0x5f
        /*0046*/ 	.short	0x0101


	//----- nvinfo : EIATTR_VRC_CTA_INIT_COUNT
	.align		4
        /*0048*/ 	.byte	0x02, 0x4a
	.zero		1
	.zero		1


	//----- nvinfo : EIATTR_EXIT_INSTR_OFFSETS
	.align		4
        /*004c*/ 	.byte	0x04, 0x1c
        /*004e*/ 	.short	(.L_15 - .L_14)


	//   ....[0]....
.L_14:
        /*0050*/ 	.word	0x00000420


	//   ....[1]....
        /*0054*/ 	.word	0x000004e0


	//----- nvinfo : EIATTR_CBANK_PARAM_SIZE
	.align		4
.L_15:
        /*0058*/ 	.byte	0x03, 0x19
        /*005a*/ 	.short	0x0018


	//----- nvinfo : EIATTR_PARAM_CBANK
	.align		4
        /*005c*/ 	.byte	0x04, 0x0a
        /*005e*/ 	.short	(.L_17 - .L_16)
	.align		4
.L_16:
        /*0060*/ 	.word	index@(.nv.constant0._Z20matrixMultiplySharedPfS_S_)
        /*0064*/ 	.short	0x0380
        /*0066*/ 	.short	0x0018


	//----- nvinfo : EIATTR_SW_WAR
	.align		4
.L_17:
        /*0068*/ 	.byte	0x04, 0x36
        /*006a*/ 	.short	(.L_19 - .L_18)
.L_18:
        /*006c*/ 	.word	0x00000008
.L_19:


//--------------------- .nv.callgraph             --------------------------
	.section	.nv.callgraph,"",@"SHT_CUDA_CALLGRAPH"
	.align	4
	.sectionentsize	8
	.align		4
        /*0000*/ 	.word	0x00000000
	.align		4
        /*0004*/ 	.word	0xffffffff
	.align		4
        /*0008*/ 	.word	0x00000000
	.align		4
        /*000c*/ 	.word	0xfffffffe
	.align		4
        /*0010*/ 	.word	0x00000000
	.align		4
        /*0014*/ 	.word	0xfffffffd
	.align		4
        /*0018*/ 	.word	0x00000000
	.align		4
        /*001c*/ 	.word	0xfffffffc


//--------------------- .text._Z20matrixMultiplySharedPfS_S_ --------------------------
	.section	.text._Z20matrixMultiplySharedPfS_S_,"ax",@progbits
	.align	128
        .global         _Z20matrixMultiplySharedPfS_S_
        .type           _Z20matrixMultiplySharedPfS_S_,@function
        .size           _Z20matrixMultiplySharedPfS_S_,(.L_x_1 - _Z20matrixMultiplySharedPfS_S_)
        .other          _Z20matrixMultiplySharedPfS_S_,@"STO_CUDA_ENTRY STV_DEFAULT"
_Z20matrixMultiplySharedPfS_S_:
.text._Z20matrixMultiplySharedPfS_S_:
[----:B------:R-:W-:Y:S01]  /*0000*/  LDC R1, c[0x0][0x37c] ;  /* 0x0000df00ff017b82 */ /* 0x000fe20000000800 */
[----:B------:R-:W0:Y:S07]  /*0010*/  S2R R0, SR_CTAID.Y ;  /* 0x0000000000007919 */ /* 0x000e2e0000002600 */
[----:B------:R-:W1:Y:S01]  /*0020*/  LDC.64 R16, c[0x0][0x380] ;  /* 0x0000e000ff107b82 */ /* 0x000e620000000a00 */
[----:B------:R-:W2:Y:S01]  /*0030*/  LDCU.64 UR8, c[0x0][0x358] ;  /* 0x00006b00ff0877ac */ /* 0x000ea20008000a00 */
[----:B------:R-:W-:Y:S01]  /*0040*/  CS2R R10, SRZ ;  /* 0x00000000000a7805 */ /* 0x000fe2000001ff00 */
[----:B------:R-:W0:Y:S01]  /*0050*/  S2R R9, SR_TID.Y ;  /* 0x0000000000097919 */ /* 0x000e220000002200 */
[----:B------:R-:W3:Y:S04]  /*0060*/  S2R R8, SR_TID.X ;  /* 0x0000000000087919 */ /* 0x000ee80000002100 */
[----:B------:R-:W4:Y:S01]  /*0070*/  LDC.64 R18, c[0x0][0x388] ;  /* 0x0000e200ff127b82 */ /* 0x000f220000000a00 */
[----:B------:R-:W5:Y:S01]  /*0080*/  S2R R5, SR_CTAID.X ;  /* 0x0000000000057919 */ /* 0x000f620000002500 */
[----:B0-----:R-:W-:-:S04]  /*0090*/  LEA R3, R0, R9, 0x3 ;  /* 0x0000000900037211 */ /* 0x001fc800078e18ff */
[-C--:B---3--:R-:W-:Y:S02]  /*00a0*/  VIMNMX.U32 R2, PT, PT, R3, R8.reuse, !PT ;  /* 0x0000000803027248 */ /* 0x088fe40007fe0000 */
[-C--:B-----5:R-:W-:Y:S02]  /*00b0*/  LEA R0, R5, R8.reuse, 0x3 ;  /* 0x0000000805007211 */ /* 0x0a0fe400078e18ff */
[----:B------:R-:W-:Y:S02]  /*00c0*/  ISETP.GT.U32.AND P0, PT, R2, 0xf, PT ;  /* 0x0000000f0200780c */ /* 0x000fe40003f04070 */
[C---:B------:R-:W-:Y:S01]  /*00d0*/  VIMNMX.U32 R4, PT, PT, R0.reuse, R9, !PT ;  /* 0x0000000900047248 */ /* 0x040fe20007fe0000 */
[----:B------:R-:W-:Y:S01]  /*00e0*/  IMAD R7, R0, 0x10, R9 ;  /* 0x0000001000077824 */ /* 0x000fe200078e0209 */
[----:B------:R-:W-:Y:S02]  /*00f0*/  LEA R5, R3, R8, 0x4 ;  /* 0x0000000803057211 */ /* 0x000fe400078e20ff */
[----:B------:R-:W-:Y:S01]  /*0100*/  ISETP.GT.U32.AND P1, PT, R4, 0xf, PT ;  /* 0x0000000f0400780c */ /* 0x000fe20003f24070 */
[----:B----4-:R-:W-:-:S04]  /*0110*/  IMAD.WIDE.U32 R18, R7, 0x4, R18 ;  /* 0x0000000407127825 */ /* 0x010fc800078e0012 */
[----:B-1----:R-:W-:-:S05]  /*0120*/  IMAD.WIDE.U32 R16, R5, 0x4, R16 ;  /* 0x0000000405107825 */ /* 0x002fca00078e0010 */
[----:B--2---:R-:W2:Y:S04]  /*0130*/  @!P0 LDG.E R10, desc[UR8][R16.64] ;  /* 0x00000008100a8981 */ /* 0x004ea8000c1e1900 */
[----:B------:R-:W3:Y:S01]  /*0140*/  @!P1 LDG.E R11, desc[UR8][R18.64] ;  /* 0x00000008120b9981 */ /* 0x000ee2000c1e1900 */
[----:B------:R-:W0:Y:S01]  /*0150*/  S2UR UR6, SR_CgaCtaId ;  /* 0x00000000000679c3 */ /* 0x000e220000008800 */
[----:B------:R-:W-:Y:S01]  /*0160*/  UMOV UR4, 0x400 ;  /* 0x0000040000047882 */ /* 0x000fe20000000000 */
[----:B------:R-:W-:Y:S01]  /*0170*/  ISETP.GT.U32.AND P1, PT, R3, 0xf, PT ;  /* 0x0000000f0300780c */ /* 0x000fe20003f24070 */
[----:B------:R-:W-:Y:S01]  /*0180*/  UIADD3 UR5, UPT, UPT, UR4, 0x100, URZ ;  /* 0x0000010004057890 */ /* 0x000fe2000fffe0ff */
[----:B------:R-:W-:Y:S01]  /*0190*/  ISETP.GT.U32.AND P0, PT, R0, 0xf, PT ;  /* 0x0000000f0000780c */ /* 0x000fe20003f04070 */
[----:B------:R-:W-:Y:S01]  /*01a0*/  HFMA2 R21, -RZ, RZ, 0, 0 ;  /* 0x00000000ff157431 */ /* 0x000fe200000001ff */
[----:B------:R-:W-:-:S02]  /*01b0*/  ISETP.GT.U32.OR P1, PT, R8, 0x7, P1 ;  /* 0x000000070800780c */ /* 0x000fc40000f24470 */
[----:B------:R-:W-:Y:S01]  /*01c0*/  ISETP.GT.U32.OR P0, PT, R9, 0x7, P0 ;  /* 0x000000070900780c */ /* 0x000fe20000704470 */
[----:B0-----:R-:W-:Y:S02]  /*01d0*/  ULEA UR4, UR6, UR4, 0x18 ;  /* 0x0000000406047291 */ /* 0x001fe4000f8ec0ff */
[----:B------:R-:W-:-:S04]  /*01e0*/  ULEA UR5, UR6, UR5, 0x18 ;  /* 0x0000000506057291 */ /* 0x000fc8000f8ec0ff */
[C---:B------:R-:W-:Y:S02]  /*01f0*/  LEA R28, R9.reuse, UR4, 0x5 ;  /* 0x00000004091c7c11 */ /* 0x040fe4000f8e28ff */
[----:B------:R-:W-:Y:S02]  /*0200*/  LEA R5, R9, UR5, 0x5 ;  /* 0x0000000509057c11 */ /* 0x000fe4000f8e28ff */
[C---:B------:R-:W-:Y:S02]  /*0210*/  LEA R29, R8.reuse, R28, 0x2 ;  /* 0x0000001c081d7211 */ /* 0x040fe400078e10ff */
[C---:B------:R-:W-:Y:S02]  /*0220*/  LEA R20, R8.reuse, R5, 0x2 ;  /* 0x0000000508147211 */ /* 0x040fe400078e10ff */
[----:B------:R-:W-:Y:S01]  /*0230*/  LEA R2, R8, UR5, 0x5 ;  /* 0x0000000508027c11 */ /* 0x000fe2000f8e28ff */
[----:B--2---:R-:W-:Y:S04]  /*0240*/  STS [R29], R10 ;  /* 0x0000000a1d007388 */ /* 0x004fe80000000800 */
[----:B---3--:R-:W-:Y:S01]  /*0250*/  STS [R20], R11 ;  /* 0x0000000b14007388 */ /* 0x008fe20000000800 */
[----:B------:R-:W-:Y:S06]  /*0260*/  BAR.SYNC.DEFER_BLOCKING 0x0 ;  /* 0x0000000000007b1d */ /* 0x000fec0000010000 */
[----:B------:R-:W-:Y:S04]  /*0270*/  LDS.128 R4, [R28] ;  /* 0x000000001c047984 */ /* 0x000fe80000000c00 */
[----:B------:R-:W0:Y:S04]  /*0280*/  LDS.128 R24, [R2] ;  /* 0x0000000002187984 */ /* 0x000e280000000c00 */
[----:B------:R-:W-:Y:S04]  /*0290*/  LDS.128 R8, [R28+0x10] ;  /* 0x000010001c087984 */ /* 0x000fe80000000c00 */
[----:B------:R-:W1:Y:S01]  /*02a0*/  LDS.128 R12, [R2+0x10] ;  /* 0x00001000020c7984 */ /* 0x000e620000000c00 */
[----:B------:R-:W-:Y:S06]  /*02b0*/  BAR.SYNC.DEFER_BLOCKING 0x0 ;  /* 0x0000000000007b1d */ /* 0x000fec0000010000 */
[----:B------:R-:W2:Y:S01]  /*02c0*/  @!P0 LDG.E R21, desc[UR8][R18.64+0x20] ;  /* 0x0000200812158981 */ /* 0x000ea2000c1e1900 */
[----:B0-----:R-:W-:-:S04]  /*02d0*/  FFMA R4, R4, R24, RZ ;  /* 0x0000001804047223 */ /* 0x001fc800000000ff */
[----:B------:R-:W-:Y:S01]  /*02e0*/  FFMA R5, R5, R25, R4 ;  /* 0x0000001905057223 */ /* 0x000fe20000000004 */
[----:B------:R-:W-:-:S06]  /*02f0*/  IMAD.MOV.U32 R4, RZ, RZ, RZ ;  /* 0x000000ffff047224 */ /* 0x000fcc00078e00ff */
[----:B------:R-:W3:Y:S01]  /*0300*/  @!P1 LDG.E R4, desc[UR8][R16.64+0x20] ;  /* 0x0000200810049981 */ /* 0x000ee2000c1e1900 */
[----:B------:R-:W-:-:S04]  /*0310*/  FFMA R6, R6, R26, R5 ;  /* 0x0000001a06067223 */ /* 0x000fc80000000005 */
[----:B------:R-:W-:-:S04]  /*0320*/  FFMA R7, R7, R27, R6 ;  /* 0x0000001b07077223 */ /* 0x000fc80000000006 */
[----:B-1----:R-:W-:-:S04]  /*0330*/  FFMA R8, R8, R12, R7 ;  /* 0x0000000c08087223 */ /* 0x002fc80000000007 */
[----:B------:R-:W-:Y:S01]  /*0340*/  FFMA R9, R9, R13, R8 ;  /* 0x0000000d09097223 */ /* 0x000fe20000000008 */
[----:B------:R-:W-:-:S04]  /*0350*/  VIMNMX.U32 R8, PT, PT, R3, R0, !PT ;  /* 0x0000000003087248 */ /* 0x000fc80007fe0000 */
[----:B------:R-:W-:Y:S01]  /*0360*/  ISETP.GT.U32.AND P0, PT, R8, 0xf, PT ;  /* 0x0000000f0800780c */ /* 0x000fe20003f04070 */
[----:B------:R-:W-:-:S04]  /*0370*/  FFMA R10, R10, R14, R9 ;  /* 0x0000000e0a0a7223 */ /* 0x000fc80000000009 */
[----:B------:R-:W-:Y:S01]  /*0380*/  FFMA R11, R11, R15, R10 ;  /* 0x0000000f0b0b7223 */ /* 0x000fe2000000000a */
[----:B---3--:R-:W-:Y:S04]  /*0390*/  STS [R29], R4 ;  /* 0x000000041d007388 */ /* 0x008fe80000000800 */
[----:B--2---:R-:W-:Y:S01]  /*03a0*/  STS [R20], R21 ;  /* 0x0000001514007388 */ /* 0x004fe20000000800 */
[----:B------:R-:W-:Y:S06]  /*03b0*/  BAR.SYNC.DEFER_BLOCKING 0x0 ;  /* 0x0000000000007b1d */ /* 0x000fec0000010000 */
[----:B------:R-:W-:Y:S04]  /*03c0*/  LDS.128 R16, [R28] ;  /* 0x000000001c107984 */ /* 0x000fe80000000c00 */
[----:B------:R-:W0:Y:S04]  /*03d0*/  LDS.128 R20, [R2] ;  /* 0x0000000002147984 */ /* 0x000e280000000c00 */
[----:B------:R1:W2:Y:S04]  /*03e0*/  LDS.128 R4, [R28+0x10] ;  /* 0x000010001c047984 */ /* 0x0002a80000000c00 */
[----:B------:R1:W3:Y:S01]  /*03f0*/  LDS.128 R24, [R2+0x10] ;  /* 0x0000100002187984 */ /* 0x0002e20000000c00 */
[----:B0-----:R-:W-:Y:S01]  /*0400*/  FFMA R16, R16, R20, R11 ;  /* 0x0000001410107223 */ /* 0x001fe2000000000b */
[----:B------:R-:W-:Y:S06]  /*0410*/  BAR.SYNC.DEFER_BLOCKING 0x0 ;  /* 0x0000000000007b1d */ /* 0x000fec0000010000 */
[----:B-1----:R-:W-:Y:S05]  /*0420*/  @P0 EXIT ;  /* 0x000000000000094d */ /* 0x002fea0003800000 */
[----:B------:R-:W0:Y:S01]  /*0430*/  LDC.64 R8, c[0x0][0x390] ;  /* 0x0000e400ff087b82 */ /* 0x000e220000000a00 */
[----:B------:R-:W-:Y:S01]  /*0440*/  FFMA R17, R17, R21, R16 ;  /* 0x0000001511117223 */ /* 0x000fe20000000010 */
[----:B------:R-:W-:-:S03]  /*0450*/  LEA R3, R3, R0, 0x4 ;  /* 0x0000000003037211 */ /* 0x000fc600078e20ff */
[----:B------:R-:W-:-:S04]  /*0460*/  FFMA R18, R18, R22, R17 ;  /* 0x0000001612127223 */ /* 0x000fc80000000011 */
[----:B------:R-:W-:-:S04]  /*0470*/  FFMA R19, R19, R23, R18 ;  /* 0x0000001713137223 */ /* 0x000fc80000000012 */
[----:B--23--:R-:W-:-:S04]  /*0480*/  FFMA R4, R4, R24, R19 ;  /* 0x0000001804047223 */ /* 0x00cfc80000000013 */
[----:B------:R-:W-:-:S04]  /*0490*/  FFMA R5, R5, R25, R4 ;  /* 0x0000001905057223 */ /* 0x000fc80000000004 */
[----:B------:R-:W-:Y:S01]  /*04a0*/  FFMA R6, R6, R26, R5 ;  /* 0x0000001a06067223 */ /* 0x000fe20000000005 */
[----:B0-----:R-:W-:-:S04]  /*04b0*/  IMAD.WIDE.U32 R8, R3, 0x4, R8 ;  /* 0x0000000403087825 */ /* 0x001fc800078e0008 */
[----:B------:R-:W-:-:S05]  /*04c0*/  FFMA R7, R7, R27, R6 ;  /* 0x0000001b07077223 */ /* 0x000fca0000000006 */
[----:B------:R-:W-:Y:S01]  /*04d0*/  STG.E desc[UR8][R8.64], R7 ;  /* 0x0000000708007986 */ /* 0x000fe2000c101908 */
[----:B------:R-:W-:Y:S05]  /*04e0*/  EXIT ;  /* 0x000000000000794d */ /* 0x000fea0003800000 */
.L_x_0:
[----:B------:R-:W-:-:S00]  /*04f0*/  BRA `(.L_x_0) ;  /* 0xfffffffc00fc7947 */ /* 0x000fc0000383ffff */
[----:B------:R-:W-:-:S00]  /*0500*/  NOP ;  /* 0x0000000000007918 */ /* 0x000fc00000000000 */
[----:B------:R-:W-:-:S00]  /*0510*/  NOP ;  /* 0x0000000000007918 */ /* 0x000fc00000000000 */
[----:B------:R-:W-:-:S00]  /*0520*/  NOP ;  /* 0x0000000000007918 */ /* 0x000fc00000000000 */
[----:B------:R-:W-:-:S00]  /*0530*/  NOP ;  /* 0x0000000000007918 */ /* 0x000fc00000000000 */
[----:B------:R-:W-:-:S00]  /*0540*/  NOP ;  /* 0x0000000000007918 */ /* 0x000fc00000000000 */
[----:B------:R-:W-:-:S00]  /*0550*/  NOP ;  /* 0x0000000000007918 */ /* 0x000fc00000000000 */
[----:B------:R-:W-:-:S00]  /*0560*/  NOP ;  /* 0x0000000000007918 */ /* 0x000fc00000000000 */
[----:B------:R-:W-:-:S00]  /*0570*/  NOP ;  /* 0x0000000000007918 */ /* 0x000fc00000000000 */
.L_x_1:


//--------------------- .nv.shared._Z20matrixMultiplySharedPfS_S_ --------------------------
	.section	.nv.shared._Z20matrixMultiplySharedPfS_S_,"aw",@nobits
	.sectionflags	@""
	.align	4
.nv.shared._Z20matrixMultiplySharedPfS_S_:
	.zero		1536


//--------------------- .nv.shared.reserved.0     --------------------------
	.section	.nv.shared.reserved.0,"aw",@nobits
	.weak		__nv_reservedSMEM_offset_0_alias
	.size		__nv_reservedSMEM_offset_0_alias, 0, 64
	.other		__nv_reservedSMEM_offset_0_alias,@"STO_CUDA_RESERVED_SHARED STV_DEFAULT"
__nv_reservedSMEM_offset_0_alias:
	.zero		0
	.zero		64


//--------------------- .nv.constant0._Z20matrixMultiplySharedPfS_S_ --------------------------
	.section	.nv.constant0._Z20matrixMultiplySharedPfS_S_,"a",@progbits
	.sectionflags	@""
	.align	4
.nv.constant0._Z20matrixMultiplySharedPfS_S_:
	.zero		920


//--------------------- SYMBOLS --------------------------

	.type		.nv.reservedSmem.offset0,@object
	.size		.nv.reservedSmem.offset0,0x4
	.type		.nv.reservedSmem.cap,@object
	.size		.nv.reservedSmem.cap,0x4
